	.headerflags	@"EF_CUDA_TEXMODE_UNIFIED EF_CUDA_64BIT_ADDRESS EF_CUDA_ACCELERATORS EF_CUDA_SM90 EF_CUDA_VIRTUAL_SM(EF_CUDA_SM90)"
	.elftype	@"ET_EXEC"


//--------------------- .nv.info                  --------------------------
	.section	.nv.info,"",@"SHT_CUDA_INFO"
	.align	4


	//----- nvinfo : EIATTR_REGCOUNT
	.align		4
        /*0000*/ 	.byte	0x04, 0x2f
        /*0002*/ 	.short	(.L_2 - .L_1)
	.align		4
.L_1:
        /*0004*/ 	.word	index@(triton_poi_fused_native_layer_norm_10)
        /*0008*/ 	.word	0x00000010


	//----- nvinfo : EIATTR_MIN_STACK_SIZE
	.align		4
.L_2:
        /*000c*/ 	.byte	0x04, 0x12
        /*000e*/ 	.short	(.L_4 - .L_3)
	.align		4
.L_3:
        /*0010*/ 	.word	index@(triton_poi_fused_native_layer_norm_10)
        /*0014*/ 	.word	0x00000000


	//----- nvinfo : EIATTR_FRAME_SIZE
	.align		4
.L_4:
        /*0018*/ 	.byte	0x04, 0x11
        /*001a*/ 	.short	(.L_6 - .L_5)
	.align		4
.L_5:
        /*001c*/ 	.word	index@(triton_poi_fused_native_layer_norm_10)
        /*0020*/ 	.word	0x00000000


	//----- nvinfo : EIATTR_MIN_STACK_SIZE
	.align		4
.L_6:
        /*0024*/ 	.byte	0x04, 0x12
        /*0026*/ 	.short	(.L_8 - .L_7)
	.align		4
.L_7:
        /*0028*/ 	.word	index@(triton_poi_fused_native_layer_norm_10)
        /*002c*/ 	.word	0x00000000
.L_8:


//--------------------- .nv.info.triton_poi_fused_native_layer_norm_10 --------------------------
	.section	.nv.info.triton_poi_fused_native_layer_norm_10,"",@"SHT_CUDA_INFO"
	.sectionflags	@""
	.align	4


	//----- nvinfo : EIATTR_CUDA_API_VERSION
	.align		4
        /*0000*/ 	.byte	0x04, 0x37
        /*0002*/ 	.short	(.L_10 - .L_9)
.L_9:
        /*0004*/ 	.word	0x0000007c


	//----- nvinfo : EIATTR_KPARAM_INFO
	.align		4
.L_10:
        /*0008*/ 	.byte	0x04, 0x17
        /*000a*/ 	.short	(.L_12 - .L_11)
.L_11:
        /*000c*/ 	.word	0x00000000
        /*0010*/ 	.short	0x0003
        /*0012*/ 	.short	0x0018
        /*0014*/ 	.byte	0x00, 0xf0, 0x11, 0x00


	//----- nvinfo : EIATTR_KPARAM_INFO
	.align		4
.L_12:
        /*0018*/ 	.byte	0x04, 0x17
        /*001a*/ 	.short	(.L_14 - .L_13)
.L_13:
        /*001c*/ 	.word	0x00000000
        /*0020*/ 	.short	0x0002
        /*0022*/ 	.short	0x0010
        /*0024*/ 	.byte	0x00, 0xf4, 0x21, 0x00


	//----- nvinfo : EIATTR_KPARAM_INFO
	.align		4
.L_14:
        /*0028*/ 	.byte	0x04, 0x17
        /*002a*/ 	.short	(.L_16 - .L_15)
.L_15:
        /*002c*/ 	.word	0x00000000
        /*0030*/ 	.short	0x0001
        /*0032*/ 	.short	0x0008
        /*0034*/ 	.byte	0x00, 0xf4, 0x21, 0x00


	//----- nvinfo : EIATTR_KPARAM_INFO
	.align		4
.L_16:
        /*0038*/ 	.byte	0x04, 0x17
        /*003a*/ 	.short	(.L_18 - .L_17)
.L_17:
        /*003c*/ 	.word	0x00000000
        /*0040*/ 	.short	0x0000
        /*0042*/ 	.short	0x0000
        /*0044*/ 	.byte	0x00, 0xf4, 0x21, 0x00


	//----- nvinfo : EIATTR_SPARSE_MMA_MASK
	.align		4
.L_18:
        /*0048*/ 	.byte	0x03, 0x50
        /*004a*/ 	.short	0x0000


	//----- nvinfo : EIATTR_MAXREG_COUNT
	.align		4
        /*004c*/ 	.byte	0x03, 0x1b
        /*004e*/ 	.short	0x00ff


	//----- nvinfo : EIATTR_EXIT_INSTR_OFFSETS
	.align		4
        /*0050*/ 	.byte	0x04, 0x1c
        /*0052*/ 	.short	(.L_20 - .L_19)


	//   ....[0]....
.L_19:
        /*0054*/ 	.word	0x00000250


	//   ....[1]....
        /*0058*/ 	.word	0x00000290


	//----- nvinfo : EIATTR_REQNTID
	.align		4
.L_20:
        /*005c*/ 	.byte	0x04, 0x10
        /*005e*/ 	.short	(.L_22 - .L_21)
.L_21:
        /*0060*/ 	.word	0x00000020
        /*0064*/ 	.word	0x00000001
        /*0068*/ 	.word	0x00000001


	//----- nvinfo : EIATTR_CBANK_PARAM_SIZE
	.align		4
.L_22:
        /*006c*/ 	.byte	0x03, 0x19
        /*006e*/ 	.short	0x001c


	//----- nvinfo : EIATTR_PARAM_CBANK
	.align		4
        /*0070*/ 	.byte	0x04, 0x0a
        /*0072*/ 	.short	(.L_24 - .L_23)
	.align		4
.L_23:
        /*0074*/ 	.word	index@(.nv.constant0.triton_poi_fused_native_layer_norm_10)
        /*0078*/ 	.short	0x0210
        /*007a*/ 	.short	0x001c


	//----- nvinfo : EIATTR_SW_WAR
	.align		4
.L_24:
        /*007c*/ 	.byte	0x04, 0x36
        /*007e*/ 	.short	(.L_26 - .L_25)
.L_25:
        /*0080*/ 	.word	0x00000008
.L_26:


//--------------------- .nv.callgraph             --------------------------
	.section	.nv.callgraph,"",@"SHT_CUDA_CALLGRAPH"
	.align	4
	.sectionentsize	8
	.align		4
        /*0000*/ 	.word	0x00000000
	.align		4
        /*0004*/ 	.word	0xffffffff
	.align		4
        /*0008*/ 	.word	0x00000000
	.align		4
        /*000c*/ 	.word	0xfffffffe
	.align		4
        /*0010*/ 	.word	0x00000000
	.align		4
        /*0014*/ 	.word	0xfffffffd
	.align		4
        /*0018*/ 	.word	0x00000000
	.align		4
        /*001c*/ 	.word	0xfffffffc


//--------------------- .nv.constant4             --------------------------
	.section	.nv.constant4,"a",@progbits
	.align	8
	.align		8
.nv.constant4:
        /*0000*/ 	.dword	_$_str


//--------------------- .text.triton_poi_fused_native_layer_norm_10 --------------------------
	.section	.text.triton_poi_fused_native_layer_norm_10,"ax",@progbits
	.align	128
        .global         triton_poi_fused_native_layer_norm_10
        .type           triton_poi_fused_native_layer_norm_10,@function
        .size           triton_poi_fused_native_layer_norm_10,(.L_x_1 - triton_poi_fused_native_layer_norm_10)
        .other          triton_poi_fused_native_layer_norm_10,@"STO_CUDA_ENTRY STV_DEFAULT"
triton_poi_fused_native_layer_norm_10:
.text.triton_poi_fused_native_layer_norm_10:
[----:B------:R-:W0:Y:S02]  /*0000*/  LDC R1, c[0x0][0x28] ;  /* 0x00000a00ff017b82 */ /* 0x000e240000000800 */
[----:B------:R-:W1:Y:S01]  /*0010*/  S2R R10, SR_TID.X ;  /* 0x00000000000a7919 */ /* 0x000e620000002100 */
[----:B------:R-:W2:Y:S01]  /*0020*/  LDC.64 R2, c[0x0][0x210] ;  /* 0x00008400ff027b82 */ /* 0x000ea20000000a00 */
[----:B------:R-:W-:Y:S01]  /*0030*/  CS2R R6, SRZ ;  /* 0x0000000000067805 */ /* 0x000fe2000001ff00 */
[----:B------:R-:W-:Y:S01]  /*0040*/  ULDC.64 UR4, c[0x0][0x208] ;  /* 0x0000820000047ab9 */ /* 0x000fe20000000a00 */
[----:B------:R-:W3:Y:S01]  /*0050*/  S2R R9, SR_CTAID.X ;  /* 0x0000000000097919 */ /* 0x000ee20000002500 */
[----:B------:R-:W-:Y:S02]  /*0060*/  MOV R8, RZ ;  /* 0x000000ff00087202 */ /* 0x000fe40000000f00 */
[----:B-1----:R-:W-:-:S04]  /*0070*/  LOP3.LUT R0, R10, 0xf, RZ, 0xc0, !PT ;  /* 0x0000000f0a007812 */ /* 0x002fc800078ec0ff */
[----:B---3--:R-:W-:Y:S01]  /*0080*/  LEA R9, R9, R0, 0x4 ;  /* 0x0000000009097211 */ /* 0x008fe200078e20ff */
[----:B------:R-:W-:-:S03]  /*0090*/  HFMA2.MMA R0, -RZ, RZ, 0, 0 ;  /* 0x00000000ff007435 */ /* 0x000fc600000001ff */
[C---:B------:R-:W-:Y:S02]  /*00a0*/  ISETP.GE.AND P0, PT, R9.reuse, 0x10, PT ;  /* 0x000000100900780c */ /* 0x040fe40003f06270 */
[----:B------:R-:W-:-:S05]  /*00b0*/  SHF.L.U32 R5, R9, 0x2, RZ ;  /* 0x0000000209057819 */ /* 0x000fca00000006ff */
[----:B--2---:R-:W-:-:S06]  /*00c0*/  IMAD.WIDE R2, R5, 0x4, R2 ;  /* 0x0000000405027825 */ /* 0x004fcc00078e0202 */
[----:B------:R-:W2:Y:S04]  /*00d0*/  @!P0 LDG.E.EL R0, desc[UR4][R2.64] ;  /* 0x0000000402008981 */ /* 0x000ea8000c2e1900 */
[----:B------:R-:W2:Y:S04]  /*00e0*/  @!P0 LDG.E.EL R7, desc[UR4][R2.64+0x4] ;  /* 0x0000040402078981 */ /* 0x000ea8000c2e1900 */
[----:B------:R-:W3:Y:S04]  /*00f0*/  @!P0 LDG.E.EL R6, desc[UR4][R2.64+0x8] ;  /* 0x0000080402068981 */ /* 0x000ee8000c2e1900 */
[----:B------:R-:W4:Y:S01]  /*0100*/  @!P0 LDG.E.EL R8, desc[UR4][R2.64+0xc] ;  /* 0x00000c0402088981 */ /* 0x000f22000c2e1900 */
[----:B------:R-:W-:-:S04]  /*0110*/  LOP3.LUT P0, RZ, R10, 0x10, RZ, 0xc0, !PT ;  /* 0x000000100aff7812 */ /* 0x000fc8000780c0ff */
[----:B------:R-:W-:Y:S01]  /*0120*/  ISETP.LT.AND P0, PT, R9, 0x10, !P0 ;  /* 0x000000100900780c */ /* 0x000fe20004701270 */
[----:B--2---:R-:W-:-:S04]  /*0130*/  FADD R5, R7, R0 ;  /* 0x0000000007057221 */ /* 0x004fc80000000000 */
[----:B---3--:R-:W-:Y:S02]  /*0140*/  FADD R11, R5, R6 ;  /* 0x00000006050b7221 */ /* 0x008fe40000000000 */
[----:B------:R-:W1:Y:S02]  /*0150*/  LDC.64 R4, c[0x0][0x218] ;  /* 0x00008600ff047b82 */ /* 0x000e640000000a00 */
[----:B----4-:R-:W-:-:S04]  /*0160*/  FADD R11, R11, R8 ;  /* 0x000000080b0b7221 */ /* 0x010fc80000000000 */
[----:B------:R-:W-:-:S04]  /*0170*/  FMUL R13, R11, 0.25 ;  /* 0x3e8000000b0d7820 */ /* 0x000fc80000400000 */
[C---:B------:R-:W-:Y:S01]  /*0180*/  FADD R7, -R13.reuse, R7 ;  /* 0x000000070d077221 */ /* 0x040fe20000000100 */
[C---:B------:R-:W-:Y:S01]  /*0190*/  FADD R0, -R13.reuse, R0 ;  /* 0x000000000d007221 */ /* 0x040fe20000000100 */
[C---:B------:R-:W-:Y:S01]  /*01a0*/  FADD R6, -R13.reuse, R6 ;  /* 0x000000060d067221 */ /* 0x040fe20000000100 */
[----:B------:R-:W-:Y:S01]  /*01b0*/  FADD R11, -R13, R8 ;  /* 0x000000080d0b7221 */ /* 0x000fe20000000100 */
[----:B------:R-:W-:-:S04]  /*01c0*/  FMUL R7, R7, R7 ;  /* 0x0000000707077220 */ /* 0x000fc80000400000 */
[----:B------:R-:W-:-:S04]  /*01d0*/  FFMA R7, R0, R0, R7 ;  /* 0x0000000000077223 */ /* 0x000fc80000000007 */
[----:B------:R-:W-:Y:S02]  /*01e0*/  FFMA R0, R6, R6, R7 ;  /* 0x0000000606007223 */ /* 0x000fe40000000007 */
[----:B------:R-:W2:Y:S01]  /*01f0*/  LDC.64 R6, c[0x0][0x220] ;  /* 0x00008800ff067b82 */ /* 0x000ea20000000a00 */
[----:B-1----:R-:W-:Y:S01]  /*0200*/  IMAD.WIDE R2, R9, 0x4, R4 ;  /* 0x0000000409027825 */ /* 0x002fe200078e0204 */
[----:B------:R-:W-:-:S03]  /*0210*/  HFMA2.MMA R5, -RZ, RZ, 1.625, 0 ;  /* 0x3e800000ff057435 */ /* 0x000fc600000001ff */
[----:B------:R-:W-:Y:S01]  /*0220*/  FFMA R0, R11, R11, R0 ;  /* 0x0000000b0b007223 */ /* 0x000fe20000000000 */
[----:B------:R1:W-:Y:S06]  /*0230*/  @P0 STG.E desc[UR4][R2.64], R13 ;  /* 0x0000000d02000986 */ /* 0x0003ec000c101904 */
[----:B------:R-:W-:Y:S01]  /*0240*/  FFMA R0, R0, R5, 9.9999997473787516356e-06 ;  /* 0x3727c5ac00007423 */ /* 0x000fe20000000005 */
[----:B------:R-:W-:Y:S06]  /*0250*/  @!P0 EXIT ;  /* 0x000000000000894d */ /* 0x000fec0003800000 */
[----:B------:R-:W0:Y:S01]  /*0260*/  MUFU.RSQ R5, R0 ;  /* 0x0000000000057308 */ /* 0x000e220000001400 */
[----:B-12---:R-:W-:-:S05]  /*0270*/  IMAD.WIDE R2, R9, 0x4, R6 ;  /* 0x0000000409027825 */ /* 0x006fca00078e0206 */
[----:B0-----:R-:W-:Y:S01]  /*0280*/  STG.E desc[UR4][R2.64], R5 ;  /* 0x0000000502007986 */ /* 0x001fe2000c101904 */
[----:B------:R-:W-:Y:S05]  /*0290*/  EXIT ;  /* 0x000000000000794d */ /* 0x000fea0003800000 */
.L_x_0:
[----:B------:R-:W-:-:S00]  /*02a0*/  BRA `(.L_x_0) ;  /* 0xfffffffc00fc7947 */ /* 0x000fc0000383ffff */
[----:B------:R-:W-:-:S00]  /*02b0*/  NOP ;  /* 0x0000000000007918 */ /* 0x000fc00000000000 */
        /* <DEDUP_REMOVED lines=12> */
.L_x_1:


//--------------------- .nv.global.init           --------------------------
	.section	.nv.global.init,"aw",@progbits
.nv.global.init:
	.type		_$_str,@object
	.size		_$_str,(.L_0 - _$_str)
_$_str:
        /*0000*/ 	.byte	0x5f, 0x5f, 0x43, 0x55, 0x44, 0x41, 0x5f, 0x46, 0x54, 0x5a, 0x00
.L_0:


//--------------------- .nv.constant0.triton_poi_fused_native_layer_norm_10 --------------------------
	.section	.nv.constant0.triton_poi_fused_native_layer_norm_10,"a",@progbits
	.sectionflags	@""
	.align	4
.nv.constant0.triton_poi_fused_native_layer_norm_10:
	.zero		556
